//
// Generated by NVIDIA NVVM Compiler
//
// Compiler Build ID: CL-36424714
// Cuda compilation tools, release 13.0, V13.0.88
// Based on NVVM 20.0.0
//

.version 9.0
.target sm_100
.address_size 64

	// .globl	_Z20global_memory_kernelPi

.visible .entry _Z20global_memory_kernelPi(
	.param .u64 .ptr .align 1 _Z20global_memory_kernelPi_param_0
)
{
	.reg .b32 	%r<2>;
	.reg .b64 	%rd<5>;

	ld.param.u64 	%rd1, [_Z20global_memory_kernelPi_param_0];
	cvta.to.global.u64 	%rd2, %rd1;
	mov.u32 	%r1, %tid.x;
	mul.wide.u32 	%rd3, %r1, 4;
	add.s64 	%rd4, %rd2, %rd3;
	st.global.u32 	[%rd4], %r1;
	ret;

}


// ===== COMPILED SASS (sm_100) =====

	.target	sm_100

	.elftype	@"ET_EXEC"


//--------------------- .note.nv.tkinfo           --------------------------
	.section	.note.nv.tkinfo,"",@"SHT_NOTE"
	.sectionflags	@"SHF_NOTE_NV_TKINFO"
	.tkinfo
        /*0018*/ 	.word	0x00000002
        /*0030*/ 	.string	""
        /*0030*/ 	.string	"ptxas"
        /*0030*/ 	.string	"Cuda compilation tools, release 13.0, V13.0.88"
        /*0030*/ 	.string	"Build cuda_13.0.r13.0/compiler.36424714_0"
        /*0030*/ 	.string	"-arch sm_100 -m 64 "



//--------------------- .note.nv.cuinfo           --------------------------
	.section	.note.nv.cuinfo,"",@"SHT_NOTE"
	.sectionflags	@"SHF_NOTE_NV_CUINFO"
        /*0018*/ 	.short	0x0002
        /*001a*/ 	.short	0x0064
        /*001c*/ 	.short	0x0082
	.zero		2


//--------------------- .nv.info                  --------------------------
	.section	.nv.info,"",@"SHT_CUDA_INFO"
	.align	4


	//----- nvinfo : EIATTR_REGCOUNT
	.align		4
        /*0000*/ 	.byte	0x04, 0x2f
        /*0002*/ 	.short	(.L_1 - .L_0)
	.align		4
.L_0:
        /*0004*/ 	.word	index@(_Z20global_memory_kernelPi)
        /*0008*/ 	.word	0x00000008


	//----- nvinfo : EIATTR_FRAME_SIZE
	.align		4
.L_1:
        /*000c*/ 	.byte	0x04, 0x11
        /*000e*/ 	.short	(.L_3 - .L_2)
	.align		4
.L_2:
        /*0010*/ 	.word	index@(_Z20global_memory_kernelPi)
        /*0014*/ 	.word	0x00000000


	//----- nvinfo : EIATTR_MIN_STACK_SIZE
	.align		4
.L_3:
        /*0018*/ 	.byte	0x04, 0x12
        /*001a*/ 	.short	(.L_5 - .L_4)
	.align		4
.L_4:
        /*001c*/ 	.word	index@(_Z20global_memory_kernelPi)
        /*0020*/ 	.word	0x00000000
.L_5:


//--------------------- .nv.compat                --------------------------
	.section	.nv.compat,"",@"SHT_CUDA_COMPAT_INFO"
	.align	4
        /*0000*/ 	.byte	0x02, 0x09, 0x00, 0x00, 0x02, 0x02, 0x01, 0x00, 0x02, 0x05, 0x05, 0x00, 0x03, 0x07, 0x01, 0x01
        /*0010*/ 	.byte	0x02, 0x03, 0x00, 0x00, 0x02, 0x06, 0x01, 0x00, 0x04, 0x0b, 0x08, 0x00, 0x09, 0x00, 0x00, 0x00
        /*0020*/ 	.byte	0x00, 0x00, 0x00, 0x00


//--------------------- .nv.info._Z20global_memory_kernelPi --------------------------
	.section	.nv.info._Z20global_memory_kernelPi,"",@"SHT_CUDA_INFO"
	.sectionflags	@""
	.align	4


	//----- nvinfo : EIATTR_CUDA_API_VERSION
	.align		4
        /*0000*/ 	.byte	0x04, 0x37
        /*0002*/ 	.short	(.L_7 - .L_6)
.L_6:
        /*0004*/ 	.word	0x00000082


	//----- nvinfo : EIATTR_KPARAM_INFO
	.align		4
.L_7:
        /*0008*/ 	.byte	0x04, 0x17
        /*000a*/ 	.short	(.L_9 - .L_8)
.L_8:
        /*000c*/ 	.word	0x00000000
        /*0010*/ 	.short	0x0000
        /*0012*/ 	.short	0x0000
        /*0014*/ 	.byte	0x00, 0xf5, 0x21, 0x00


	//----- nvinfo : EIATTR_SPARSE_MMA_MASK
	.align		4
.L_9:
        /*0018*/ 	.byte	0x03, 0x50
        /*001a*/ 	.short	0x0000


	//----- nvinfo : EIATTR_MAXREG_COUNT
	.align		4
        /*001c*/ 	.byte	0x03, 0x1b
        /*001e*/ 	.short	0x00ff


	//----- nvinfo : EIATTR_MERCURY_ISA_VERSION
	.align		4
        /*0020*/ 	.byte	0x03, 0x5f
        /*0022*/ 	.short	0x0101


	//----- nvinfo : EIATTR_VRC_CTA_INIT_COUNT
	.align		4
        /*0024*/ 	.byte	0x02, 0x4a
	.zero		1
	.zero		1


	//----- nvinfo : EIATTR_EXIT_INSTR_OFFSETS
	.align		4
        /*0028*/ 	.byte	0x04, 0x1c
        /*002a*/ 	.short	(.L_11 - .L_10)


	//   ....[0]....
.L_10:
        /*002c*/ 	.word	0x00000060


	//----- nvinfo : EIATTR_CBANK_PARAM_SIZE
	.align		4
.L_11:
        /*0030*/ 	.byte	0x03, 0x19
        /*0032*/ 	.short	0x0008


	//----- nvinfo : EIATTR_PARAM_CBANK
	.align		4
        /*0034*/ 	.byte	0x04, 0x0a
        /*0036*/ 	.short	(.L_13 - .L_12)
	.align		4
.L_12:
        /*0038*/ 	.word	index@(.nv.constant0._Z20global_memory_kernelPi)
        /*003c*/ 	.short	0x0380
        /*003e*/ 	.short	0x0008


	//----- nvinfo : EIATTR_SW_WAR
	.align		4
.L_13:
        /*0040*/ 	.byte	0x04, 0x36
        /*0042*/ 	.short	(.L_15 - .L_14)
.L_14:
        /*0044*/ 	.word	0x00000008
.L_15:


//--------------------- .nv.callgraph             --------------------------
	.section	.nv.callgraph,"",@"SHT_CUDA_CALLGRAPH"
	.align	4
	.sectionentsize	8
	.align		4
        /*0000*/ 	.word	0x00000000
	.align		4
        /*0004*/ 	.word	0xffffffff
	.align		4
        /*0008*/ 	.word	0x00000000
	.align		4
        /*000c*/ 	.word	0xfffffffe
	.align		4
        /*0010*/ 	.word	0x00000000
	.align		4
        /*0014*/ 	.word	0xfffffffd
	.align		4
        /*0018*/ 	.word	0x00000000
	.align		4
        /*001c*/ 	.word	0xfffffffc


//--------------------- .text._Z20global_memory_kernelPi --------------------------
	.section	.text._Z20global_memory_kernelPi,"ax",@progbits
	.align	128
        .global         _Z20global_memory_kernelPi
        .type           _Z20global_memory_kernelPi,@function
        .size           _Z20global_memory_kernelPi,(.L_x_1 - _Z20global_memory_kernelPi)
        .other          _Z20global_memory_kernelPi,@"STO_CUDA_ENTRY STV_DEFAULT"
_Z20global_memory_kernelPi:
.text._Z20global_memory_kernelPi:
[----:B------:R-:W-:Y:S01]  /*0000*/  LDC R1, c[0x0][0x37c] ;  /* 0x0000df00ff017b82 */ /* 0x000fe20000000800 */
[----:B------:R-:W0:Y:S07]  /*0010*/  S2R R5, SR_TID.X ;  /* 0x0000000000057919 */ /* 0x000e2e0000002100 */
[----:B------:R-:W0:Y:S01]  /*0020*/  LDC.64 R2, c[0x0][0x380] ;  /* 0x0000e000ff027b82 */ /* 0x000e220000000a00 */
[----:B------:R-:W1:Y:S01]  /*0030*/  LDCU.64 UR4, c[0x0][0x358] ;  /* 0x00006b00ff0477ac */ /* 0x000e620008000a00 */
[----:B0-----:R-:W-:-:S05]  /*0040*/  IMAD.WIDE.U32 R2, R5, 0x4, R2 ;  /* 0x0000000405027825 */ /* 0x001fca00078e0002 */
[----:B-1----:R-:W-:Y:S01]  /*0050*/  STG.E desc[UR4][R2.64], R5 ;  /* 0x0000000502007986 */ /* 0x002fe2000c101904 */
[----:B------:R-:W-:Y:S05]  /*0060*/  EXIT ;  /* 0x000000000000794d */ /* 0x000fea0003800000 */
.L_x_0:
[----:B------:R-:W-:-:S00]  /*0070*/  BRA `(.L_x_0) ;  /* 0xfffffffc00fc7947 */ /* 0x000fc0000383ffff */
[----:B------:R-:W-:-:S00]  /*0080*/  NOP ;  /* 0x0000000000007918 */ /* 0x000fc00000000000 */
[----:B------:R-:W-:-:S00]  /*0090*/  NOP ;  /* 0x0000000000007918 */ /* 0x000fc00000000000 */
[----:B------:R-:W-:-:S00]  /*00a0*/  NOP ;  /* 0x0000000000007918 */ /* 0x000fc00000000000 */
[----:B------:R-:W-:-:S00]  /*00b0*/  NOP ;  /* 0x0000000000007918 */ /* 0x000fc00000000000 */
[----:B------:R-:W-:-:S00]  /*00c0*/  NOP ;  /* 0x0000000000007918 */ /* 0x000fc00000000000 */
[----:B------:R-:W-:-:S00]  /*00d0*/  NOP ;  /* 0x0000000000007918 */ /* 0x000fc00000000000 */
[----:B------:R-:W-:-:S00]  /*00e0*/  NOP ;  /* 0x0000000000007918 */ /* 0x000fc00000000000 */
[----:B------:R-:W-:-:S00]  /*00f0*/  NOP ;  /* 0x0000000000007918 */ /* 0x000fc00000000000 */
.L_x_1:


//--------------------- .nv.shared.reserved.0     --------------------------
	.section	.nv.shared.reserved.0,"aw",@nobits
	.weak		__nv_reservedSMEM_offset_0_alias
	.size		__nv_reservedSMEM_offset_0_alias, 0, 64
	.other		__nv_reservedSMEM_offset_0_alias,@"STO_CUDA_RESERVED_SHARED STV_DEFAULT"
__nv_reservedSMEM_offset_0_alias:
	.zero		0
	.zero		64


//--------------------- .nv.constant0._Z20global_memory_kernelPi --------------------------
	.section	.nv.constant0._Z20global_memory_kernelPi,"a",@progbits
	.sectionflags	@""
	.align	4
.nv.constant0._Z20global_memory_kernelPi:
	.zero		904


//--------------------- SYMBOLS --------------------------

	.type		.nv.reservedSmem.offset0,@object
	.size		.nv.reservedSmem.offset0,0x4
